	.headerflags	@"EF_CUDA_TEXMODE_UNIFIED EF_CUDA_64BIT_ADDRESS EF_CUDA_ACCELERATORS EF_CUDA_SM90 EF_CUDA_VIRTUAL_SM(EF_CUDA_SM90)"
	.elftype	@"ET_EXEC"


//--------------------- .nv.info                  --------------------------
	.section	.nv.info,"",@"SHT_CUDA_INFO"
	.align	4


	//----- nvinfo : EIATTR_REGCOUNT
	.align		4
        /*0000*/ 	.byte	0x04, 0x2f
        /*0002*/ 	.short	(.L_3 - .L_2)
	.align		4
.L_2:
        /*0004*/ 	.word	index@(triton_poi_fused__native_batch_norm_legit_no_training_relu_20)
        /*0008*/ 	.word	0x00000016


	//----- nvinfo : EIATTR_MIN_STACK_SIZE
	.align		4
.L_3:
        /*000c*/ 	.byte	0x04, 0x12
        /*000e*/ 	.short	(.L_5 - .L_4)
	.align		4
.L_4:
        /*0010*/ 	.word	index@(triton_poi_fused__native_batch_norm_legit_no_training_relu_20)
        /*0014*/ 	.word	0x00000000


	//----- nvinfo : EIATTR_FRAME_SIZE
	.align		4
.L_5:
        /*0018*/ 	.byte	0x04, 0x11
        /*001a*/ 	.short	(.L_7 - .L_6)
	.align		4
.L_6:
        /*001c*/ 	.word	index@(triton_poi_fused__native_batch_norm_legit_no_training_relu_20)
        /*0020*/ 	.word	0x00000000


	//----- nvinfo : EIATTR_MIN_STACK_SIZE
	.align		4
.L_7:
        /*0024*/ 	.byte	0x04, 0x12
        /*0026*/ 	.short	(.L_9 - .L_8)
	.align		4
.L_8:
        /*0028*/ 	.word	index@(triton_poi_fused__native_batch_norm_legit_no_training_relu_20)
        /*002c*/ 	.word	0x00000000
.L_9:


//--------------------- .nv.info.triton_poi_fused__native_batch_norm_legit_no_training_relu_20 --------------------------
	.section	.nv.info.triton_poi_fused__native_batch_norm_legit_no_training_relu_20,"",@"SHT_CUDA_INFO"
	.sectionflags	@""
	.align	4


	//----- nvinfo : EIATTR_CUDA_API_VERSION
	.align		4
        /*0000*/ 	.byte	0x04, 0x37
        /*0002*/ 	.short	(.L_11 - .L_10)
.L_10:
        /*0004*/ 	.word	0x0000007c


	//----- nvinfo : EIATTR_KPARAM_INFO
	.align		4
.L_11:
        /*0008*/ 	.byte	0x04, 0x17
        /*000a*/ 	.short	(.L_13 - .L_12)
.L_12:
        /*000c*/ 	.word	0x00000000
        /*0010*/ 	.short	0x0006
        /*0012*/ 	.short	0x0030
        /*0014*/ 	.byte	0x00, 0xf0, 0x11, 0x00


	//----- nvinfo : EIATTR_KPARAM_INFO
	.align		4
.L_13:
        /*0018*/ 	.byte	0x04, 0x17
        /*001a*/ 	.short	(.L_15 - .L_14)
.L_14:
        /*001c*/ 	.word	0x00000000
        /*0020*/ 	.short	0x0005
        /*0022*/ 	.short	0x0028
        /*0024*/ 	.byte	0x00, 0xf4, 0x21, 0x00


	//----- nvinfo : EIATTR_KPARAM_INFO
	.align		4
.L_15:
        /*0028*/ 	.byte	0x04, 0x17
        /*002a*/ 	.short	(.L_17 - .L_16)
.L_16:
        /*002c*/ 	.word	0x00000000
        /*0030*/ 	.short	0x0004
        /*0032*/ 	.short	0x0020
        /*0034*/ 	.byte	0x00, 0xf4, 0x21, 0x00


	//----- nvinfo : EIATTR_KPARAM_INFO
	.align		4
.L_17:
        /*0038*/ 	.byte	0x04, 0x17
        /*003a*/ 	.short	(.L_19 - .L_18)
.L_18:
        /*003c*/ 	.word	0x00000000
        /*0040*/ 	.short	0x0003
        /*0042*/ 	.short	0x0018
        /*0044*/ 	.byte	0x00, 0xf4, 0x21, 0x00


	//----- nvinfo : EIATTR_KPARAM_INFO
	.align		4
.L_19:
        /*0048*/ 	.byte	0x04, 0x17
        /*004a*/ 	.short	(.L_21 - .L_20)
.L_20:
        /*004c*/ 	.word	0x00000000
        /*0050*/ 	.short	0x0002
        /*0052*/ 	.short	0x0010
        /*0054*/ 	.byte	0x00, 0xf4, 0x21, 0x00


	//----- nvinfo : EIATTR_KPARAM_INFO
	.align		4
.L_21:
        /*0058*/ 	.byte	0x04, 0x17
        /*005a*/ 	.short	(.L_23 - .L_22)
.L_22:
        /*005c*/ 	.word	0x00000000
        /*0060*/ 	.short	0x0001
        /*0062*/ 	.short	0x0008
        /*0064*/ 	.byte	0x00, 0xf4, 0x21, 0x00


	//----- nvinfo : EIATTR_KPARAM_INFO
	.align		4
.L_23:
        /*0068*/ 	.byte	0x04, 0x17
        /*006a*/ 	.short	(.L_25 - .L_24)
.L_24:
        /*006c*/ 	.word	0x00000000
        /*0070*/ 	.short	0x0000
        /*0072*/ 	.short	0x0000
        /*0074*/ 	.byte	0x00, 0xf4, 0x21, 0x00


	//----- nvinfo : EIATTR_SPARSE_MMA_MASK
	.align		4
.L_25:
        /*0078*/ 	.byte	0x03, 0x50
        /*007a*/ 	.short	0x0000


	//----- nvinfo : EIATTR_MAXREG_COUNT
	.align		4
        /*007c*/ 	.byte	0x03, 0x1b
        /*007e*/ 	.short	0x00ff


	//----- nvinfo : EIATTR_EXIT_INSTR_OFFSETS
	.align		4
        /*0080*/ 	.byte	0x04, 0x1c
        /*0082*/ 	.short	(.L_27 - .L_26)


	//   ....[0]....
.L_26:
        /*0084*/ 	.word	0x00000490


	//   ....[1]....
        /*0088*/ 	.word	0x000004b0


	//----- nvinfo : EIATTR_REQNTID
	.align		4
.L_27:
        /*008c*/ 	.byte	0x04, 0x10
        /*008e*/ 	.short	(.L_29 - .L_28)
.L_28:
        /*0090*/ 	.word	0x00000080
        /*0094*/ 	.word	0x00000001
        /*0098*/ 	.word	0x00000001


	//----- nvinfo : EIATTR_CBANK_PARAM_SIZE
	.align		4
.L_29:
        /*009c*/ 	.byte	0x03, 0x19
        /*009e*/ 	.short	0x0034


	//----- nvinfo : EIATTR_PARAM_CBANK
	.align		4
        /*00a0*/ 	.byte	0x04, 0x0a
        /*00a2*/ 	.short	(.L_31 - .L_30)
	.align		4
.L_30:
        /*00a4*/ 	.word	index@(.nv.constant0.triton_poi_fused__native_batch_norm_legit_no_training_relu_20)
        /*00a8*/ 	.short	0x0210
        /*00aa*/ 	.short	0x0034


	//----- nvinfo : EIATTR_SW_WAR
	.align		4
.L_31:
        /*00ac*/ 	.byte	0x04, 0x36
        /*00ae*/ 	.short	(.L_33 - .L_32)
.L_32:
        /*00b0*/ 	.word	0x00000008
.L_33:


//--------------------- .nv.callgraph             --------------------------
	.section	.nv.callgraph,"",@"SHT_CUDA_CALLGRAPH"
	.align	4
	.sectionentsize	8
	.align		4
        /*0000*/ 	.word	0x00000000
	.align		4
        /*0004*/ 	.word	0xffffffff
	.align		4
        /*0008*/ 	.word	0x00000000
	.align		4
        /*000c*/ 	.word	0xfffffffe
	.align		4
        /*0010*/ 	.word	0x00000000
	.align		4
        /*0014*/ 	.word	0xfffffffd
	.align		4
        /*0018*/ 	.word	0x00000000
	.align		4
        /*001c*/ 	.word	0xfffffffc


//--------------------- .nv.constant4             --------------------------
	.section	.nv.constant4,"a",@progbits
	.align	8
	.align		8
.nv.constant4:
        /*0000*/ 	.dword	_$_str
	.align		8
        /*0008*/ 	.dword	_$_str_$_2


//--------------------- .text.triton_poi_fused__native_batch_norm_legit_no_training_relu_20 --------------------------
	.section	.text.triton_poi_fused__native_batch_norm_legit_no_training_relu_20,"ax",@progbits
	.align	128
        .global         triton_poi_fused__native_batch_norm_legit_no_training_relu_20
        .type           triton_poi_fused__native_batch_norm_legit_no_training_relu_20,@function
        .size           triton_poi_fused__native_batch_norm_legit_no_training_relu_20,(.L_x_1 - triton_poi_fused__native_batch_norm_legit_no_training_relu_20)
        .other          triton_poi_fused__native_batch_norm_legit_no_training_relu_20,@"STO_CUDA_ENTRY STV_DEFAULT"
triton_poi_fused__native_batch_norm_legit_no_training_relu_20:
.text.triton_poi_fused__native_batch_norm_legit_no_training_relu_20:
[----:B------:R-:W0:Y:S01]  /*0000*/  LDC R1, c[0x0][0x28] ;  /* 0x00000a00ff017b82 */ /* 0x000e220000000800 */
[----:B------:R-:W1:Y:S07]  /*0010*/  S2R R0, SR_TID.X ;  /* 0x0000000000007919 */ /* 0x000e6e0000002100 */
[----:B------:R-:W2:Y:S01]  /*0020*/  LDC.64 R8, c[0x0][0x220] ;  /* 0x00008800ff087b82 */ /* 0x000ea20000000a00 */
[----:B------:R-:W-:Y:S01]  /*0030*/  ULDC.64 UR4, c[0x0][0x208] ;  /* 0x0000820000047ab9 */ /* 0x000fe20000000a00 */
[----:B------:R-:W3:Y:S06]  /*0040*/  S2R R5, SR_CTAID.X ;  /* 0x0000000000057919 */ /* 0x000eec0000002500 */
[----:B------:R-:W4:Y:S08]  /*0050*/  LDC.64 R14, c[0x0][0x218] ;  /* 0x00008600ff0e7b82 */ /* 0x000f300000000a00 */
[----:B------:R-:W5:Y:S08]  /*0060*/  LDC.64 R12, c[0x0][0x210] ;  /* 0x00008400ff0c7b82 */ /* 0x000f700000000a00 */
[----:B------:R-:W4:Y:S01]  /*0070*/  LDC.64 R16, c[0x0][0x228] ;  /* 0x00008a00ff107b82 */ /* 0x000f220000000a00 */
[----:B-1----:R-:W-:-:S07]  /*0080*/  SHF.L.U32 R0, R0, 0x1, RZ ;  /* 0x0000000100007819 */ /* 0x002fce00000006ff */
[----:B------:R-:W1:Y:S01]  /*0090*/  LDC.64 R18, c[0x0][0x230] ;  /* 0x00008c00ff127b82 */ /* 0x000e620000000a00 */
[----:B---3--:R-:W-:Y:S02]  /*00a0*/  SHF.R.S32.HI R3, RZ, 0x17, R5 ;  /* 0x00000017ff037819 */ /* 0x008fe40000011405 */
[----:B------:R-:W-:Y:S02]  /*00b0*/  LOP3.LUT R0, R0, 0xfe, RZ, 0xc0, !PT ;  /* 0x000000fe00007812 */ /* 0x000fe400078ec0ff */
[----:B------:R-:W-:Y:S02]  /*00c0*/  SGXT R3, R3, 0x1 ;  /* 0x000000010303781a */ /* 0x000fe40000000200 */
[----:B------:R-:W-:-:S04]  /*00d0*/  LEA R0, R5, R0, 0x8 ;  /* 0x0000000005007211 */ /* 0x000fc800078e40ff */
[----:B------:R-:W-:Y:S02]  /*00e0*/  LEA.HI R3, R3, R0, RZ, 0x2 ;  /* 0x0000000003037211 */ /* 0x000fe400078f10ff */
[----:B------:R-:W-:Y:S02]  /*00f0*/  ISETP.GE.AND P0, PT, R0, 0x1800, PT ;  /* 0x000018000000780c */ /* 0x000fe40003f06270 */
[----:B------:R-:W-:-:S05]  /*0100*/  SHF.R.S32.HI R3, RZ, 0x2, R3 ;  /* 0x00000002ff037819 */ /* 0x000fca0000011403 */
[----:B------:R-:W-:-:S05]  /*0110*/  IMAD.HI R2, R3, 0x2aaaaaab, RZ ;  /* 0x2aaaaaab03027827 */ /* 0x000fca00078e02ff */
[----:B------:R-:W-:-:S04]  /*0120*/  SHF.R.U32.HI R5, RZ, 0x1f, R2 ;  /* 0x0000001fff057819 */ /* 0x000fc80000011602 */
[----:B------:R-:W-:Y:S02]  /*0130*/  LEA.HI R2, R2, R5, RZ, 0x1a ;  /* 0x0000000502027211 */ /* 0x000fe400078fd0ff */
[----:B------:R-:W-:-:S03]  /*0140*/  CS2R R4, SRZ ;  /* 0x0000000000047805 */ /* 0x000fc6000001ff00 */
[----:B------:R-:W-:-:S04]  /*0150*/  IMAD R11, R2, -0x180, R3 ;  /* 0xfffffe80020b7824 */ /* 0x000fc800078e0203 */
[----:B--2---:R-:W-:-:S05]  /*0160*/  IMAD.WIDE R8, R11, 0x4, R8 ;  /* 0x000000040b087825 */ /* 0x004fca00078e0208 */
[----:B------:R-:W2:Y:S04]  /*0170*/  @!P0 LDG.E.EL R4, desc[UR4][R8.64] ;  /* 0x0000000408048981 */ /* 0x000ea8000c2e1900 */
[----:B------:R3:W2:Y:S01]  /*0180*/  @!P0 LDG.E.EL R5, desc[UR4][R8.64] ;  /* 0x0000000408058981 */ /* 0x0006a2000c2e1900 */
[----:B------:R-:W-:Y:S02]  /*0190*/  CS2R R6, SRZ ;  /* 0x0000000000067805 */ /* 0x000fe4000001ff00 */
[----:B------:R-:W-:Y:S01]  /*01a0*/  CS2R R2, SRZ ;  /* 0x0000000000027805 */ /* 0x000fe2000001ff00 */
[----:B----4-:R-:W-:-:S04]  /*01b0*/  IMAD.WIDE R14, R11, 0x4, R14 ;  /* 0x000000040b0e7825 */ /* 0x010fc800078e020e */
[----:B-----5:R-:W-:Y:S01]  /*01c0*/  IMAD.WIDE R12, R0, 0x4, R12 ;  /* 0x00000004000c7825 */ /* 0x020fe200078e020c */
[----:B------:R-:W4:Y:S01]  /*01d0*/  @!P0 LDG.E.EL R7, desc[UR4][R14.64] ;  /* 0x000000040e078981 */ /* 0x000f22000c2e1900 */
[----:B---3--:R-:W-:Y:S02]  /*01e0*/  CS2R R8, SRZ ;  /* 0x0000000000087805 */ /* 0x008fe4000001ff00 */
[C---:B0-----:R-:W-:Y:S01]  /*01f0*/  IMAD.WIDE R16, R11.reuse, 0x4, R16 ;  /* 0x000000040b107825 */ /* 0x041fe200078e0210 */
[----:B------:R0:W3:Y:S03]  /*0200*/  @!P0 LDG.E.EL R6, desc[UR4][R14.64] ;  /* 0x000000040e068981 */ /* 0x0000e6000c2e1900 */
[----:B-1----:R-:W-:Y:S01]  /*0210*/  IMAD.WIDE R18, R11, 0x4, R18 ;  /* 0x000000040b127825 */ /* 0x002fe200078e0212 */
[----:B------:R1:W4:Y:S01]  /*0220*/  @!P0 LDG.E.64 R2, desc[UR4][R12.64] ;  /* 0x000000040c028981 */ /* 0x000322000c1e1b00 */
[----:B------:R-:W-:-:S03]  /*0230*/  CS2R R10, SRZ ;  /* 0x00000000000a7805 */ /* 0x000fc6000001ff00 */
[----:B------:R-:W5:Y:S04]  /*0240*/  @!P0 LDG.E.EL R9, desc[UR4][R18.64] ;  /* 0x0000000412098981 */ /* 0x000f68000c2e1900 */
[----:B------:R-:W5:Y:S04]  /*0250*/  @!P0 LDG.E.EL R10, desc[UR4][R16.64] ;  /* 0x00000004100a8981 */ /* 0x000f68000c2e1900 */
[----:B------:R-:W3:Y:S04]  /*0260*/  @!P0 LDG.E.EL R11, desc[UR4][R16.64] ;  /* 0x00000004100b8981 */ /* 0x000ee8000c2e1900 */
[----:B------:R-:W3:Y:S01]  /*0270*/  @!P0 LDG.E.EL R8, desc[UR4][R18.64] ;  /* 0x0000000412088981 */ /* 0x000ee2000c2e1900 */
[----:B0-----:R-:W-:Y:S01]  /*0280*/  HFMA2.MMA R14, -RZ, RZ, 1.625, 0 ;  /* 0x3e800000ff0e7435 */ /* 0x001fe200000001ff */
[----:B--2---:R-:W-:Y:S01]  /*0290*/  FADD R4, R4, 9.9999997473787516356e-06 ;  /* 0x3727c5ac04047421 */ /* 0x004fe20000000000 */
[----:B------:R-:W-:-:S03]  /*02a0*/  FADD R5, R5, 9.9999997473787516356e-06 ;  /* 0x3727c5ac05057421 */ /* 0x000fc60000000000 */
[----:B-1----:R-:W0:Y:S08]  /*02b0*/  MUFU.SQRT R12, R4 ;  /* 0x00000004000c7308 */ /* 0x002e300000002000 */
[----:B------:R1:W2:Y:S01]  /*02c0*/  MUFU.SQRT R13, R5 ;  /* 0x00000005000d7308 */ /* 0x0002a20000002000 */
[C---:B0-----:R-:W-:Y:S02]  /*02d0*/  FSETP.GT.AND P1, PT, R12.reuse, 8.50705917302346158658e+37, PT ;  /* 0x7e8000000c00780b */ /* 0x041fe40003f24000 */
[----:B------:R-:W-:Y:S01]  /*02e0*/  FSETP.GEU.AND P3, PT, R12, 1.175494350822287508e-38, PT ;  /* 0x008000000c00780b */ /* 0x000fe20003f6e000 */
[----:B-1----:R-:W0:Y:S01]  /*02f0*/  LDC.64 R4, c[0x0][0x238] ;  /* 0x00008e00ff047b82 */ /* 0x002e220000000a00 */
[----:B--2---:R-:W-:-:S02]  /*0300*/  FSETP.GT.AND P2, PT, R13, 8.50705917302346158658e+37, PT ;  /* 0x7e8000000d00780b */ /* 0x004fc40003f44000 */
[----:B------:R-:W-:-:S07]  /*0310*/  FSETP.GEU.AND P4, PT, R13, 1.175494350822287508e-38, PT ;  /* 0x008000000d00780b */ /* 0x000fce0003f8e000 */
[----:B------:R-:W-:-:S04]  /*0320*/  @P1 FMUL R12, R12, 0.25 ;  /* 0x3e8000000c0c1820 */ /* 0x000fc80000400000 */
[----:B------:R-:W-:Y:S01]  /*0330*/  @!P3 FMUL R12, R12, 16777216 ;  /* 0x4b8000000c0cb820 */ /* 0x000fe20000400000 */
[----:B------:R-:W-:-:S04]  /*0340*/  @P2 FMUL R13, R13, 0.25 ;  /* 0x3e8000000d0d2820 */ /* 0x000fc80000400000 */
[----:B------:R-:W-:Y:S01]  /*0350*/  @!P4 FMUL R13, R13, 16777216 ;  /* 0x4b8000000d0dc820 */ /* 0x000fe20000400000 */
[----:B------:R-:W1:Y:S01]  /*0360*/  MUFU.RCP R12, R12 ;  /* 0x0000000c000c7308 */ /* 0x000e620000001000 */
[----:B------:R-:W-:-:S07]  /*0370*/  FSEL R15, R14, 1, P1 ;  /* 0x3f8000000e0f7808 */ /* 0x000fce0000800000 */
[----:B------:R-:W2:Y:S01]  /*0380*/  MUFU.RCP R13, R13 ;  /* 0x0000000d000d7308 */ /* 0x000ea20000001000 */
[----:B------:R-:W-:Y:S01]  /*0390*/  FSEL R14, R14, 1, P2 ;  /* 0x3f8000000e0e7808 */ /* 0x000fe20001000000 */
[----:B------:R-:W-:-:S04]  /*03a0*/  @!P3 FMUL R15, R15, 16777216 ;  /* 0x4b8000000f0fb820 */ /* 0x000fc80000400000 */
[----:B------:R-:W-:Y:S01]  /*03b0*/  @!P4 FMUL R14, R14, 16777216 ;  /* 0x4b8000000e0ec820 */ /* 0x000fe20000400000 */
[----:B----4-:R-:W-:Y:S01]  /*03c0*/  FADD R2, -R7, R2 ;  /* 0x0000000207027221 */ /* 0x010fe20000000100 */
[----:B---3--:R-:W-:Y:S01]  /*03d0*/  FADD R3, -R6, R3 ;  /* 0x0000000306037221 */ /* 0x008fe20000000100 */
[----:B-1----:R-:W-:Y:S01]  /*03e0*/  FMUL R15, R12, R15 ;  /* 0x0000000f0c0f7220 */ /* 0x002fe20000400000 */
[----:B--2---:R-:W-:-:S03]  /*03f0*/  FMUL R14, R13, R14 ;  /* 0x0000000e0d0e7220 */ /* 0x004fc60000400000 */
[----:B------:R-:W-:Y:S01]  /*0400*/  FMUL R2, R2, R15 ;  /* 0x0000000f02027220 */ /* 0x000fe20000400000 */
[----:B------:R-:W-:-:S03]  /*0410*/  FMUL R3, R3, R14 ;  /* 0x0000000e03037220 */ /* 0x000fc60000400000 */
[----:B-----5:R-:W-:Y:S01]  /*0420*/  FFMA R2, R2, R10, R9 ;  /* 0x0000000a02027223 */ /* 0x020fe20000000009 */
[----:B------:R-:W-:-:S04]  /*0430*/  FFMA R3, R3, R11, R8 ;  /* 0x0000000b03037223 */ /* 0x000fc80000000008 */
[----:B------:R-:W-:Y:S02]  /*0440*/  FSETP.GEU.AND P1, PT, R2, RZ, PT ;  /* 0x000000ff0200720b */ /* 0x000fe40003f2e000 */
[C---:B------:R-:W-:Y:S01]  /*0450*/  FSETP.GEU.AND P2, PT, R3.reuse, RZ, PT ;  /* 0x000000ff0300720b */ /* 0x040fe20003f4e000 */
[----:B0-----:R-:W-:Y:S01]  /*0460*/  IMAD.WIDE R4, R0, 0x4, R4 ;  /* 0x0000000400047825 */ /* 0x001fe200078e0204 */
[----:B------:R-:W-:Y:S02]  /*0470*/  FSEL R2, R2, RZ, P1 ;  /* 0x000000ff02027208 */ /* 0x000fe40000800000 */
[----:B------:R-:W-:Y:S01]  /*0480*/  FSEL R3, R3, RZ, P2 ;  /* 0x000000ff03037208 */ /* 0x000fe20001000000 */
[----:B------:R-:W-:Y:S08]  /*0490*/  @P0 EXIT ;  /* 0x000000000000094d */ /* 0x000ff00003800000 */
[----:B------:R-:W-:Y:S01]  /*04a0*/  STG.E.64 desc[UR4][R4.64], R2 ;  /* 0x0000000204007986 */ /* 0x000fe2000c101b04 */
[----:B------:R-:W-:Y:S05]  /*04b0*/  EXIT ;  /* 0x000000000000794d */ /* 0x000fea0003800000 */
.L_x_0:
[----:B------:R-:W-:-:S00]  /*04c0*/  BRA `(.L_x_0) ;  /* 0xfffffffc00fc7947 */ /* 0x000fc0000383ffff */
[----:B------:R-:W-:-:S00]  /*04d0*/  NOP ;  /* 0x0000000000007918 */ /* 0x000fc00000000000 */
        /* <DEDUP_REMOVED lines=10> */
.L_x_1:


//--------------------- .nv.global.init           --------------------------
	.section	.nv.global.init,"aw",@progbits
.nv.global.init:
	.type		_$_str,@object
	.size		_$_str,(_$_str_$_2 - _$_str)
_$_str:
        /*0000*/ 	.byte	0x5f, 0x5f, 0x43, 0x55, 0x44, 0x41, 0x5f, 0x46, 0x54, 0x5a, 0x00
	.type		_$_str_$_2,@object
	.size		_$_str_$_2,(.L_1 - _$_str_$_2)
_$_str_$_2:
        /*000b*/ 	.byte	0x5f, 0x5f, 0x43, 0x55, 0x44, 0x41, 0x5f, 0x50, 0x52, 0x45, 0x43, 0x5f, 0x53, 0x51, 0x52, 0x54
        /*001b*/ 	.byte	0x00
.L_1:


//--------------------- .nv.constant0.triton_poi_fused__native_batch_norm_legit_no_training_relu_20 --------------------------
	.section	.nv.constant0.triton_poi_fused__native_batch_norm_legit_no_training_relu_20,"a",@progbits
	.sectionflags	@""
	.align	4
.nv.constant0.triton_poi_fused__native_batch_norm_legit_no_training_relu_20:
	.zero		580
